//
// Generated by NVIDIA NVVM Compiler
//
// Compiler Build ID: CL-36424714
// Cuda compilation tools, release 13.0, V13.0.88
// Based on NVVM 20.0.0
//

.version 9.0
.target sm_100
.address_size 64

	// .globl	_Z2PIdPd

.visible .entry _Z2PIdPd(
	.param .f64 _Z2PIdPd_param_0,
	.param .u64 .ptr .align 1 _Z2PIdPd_param_1
)
{
	.reg .b32 	%r<5>;
	.reg .b64 	%rd<5>;
	.reg .b64 	%fd<7>;

	ld.param.f64 	%fd1, [_Z2PIdPd_param_0];
	ld.param.u64 	%rd1, [_Z2PIdPd_param_1];
	cvta.to.global.u64 	%rd2, %rd1;
	mov.u32 	%r1, %ctaid.x;
	mov.u32 	%r2, %ntid.x;
	mov.u32 	%r3, %tid.x;
	mad.lo.s32 	%r4, %r1, %r2, %r3;
	cvt.rn.f64.s32 	%fd2, %r4;
	mul.f64 	%fd3, %fd1, %fd2;
	fma.rn.f64 	%fd4, %fd3, %fd3, 0d3FF0000000000000;
	mov.f64 	%fd5, 0d4010000000000000;
	div.rn.f64 	%fd6, %fd5, %fd4;
	mul.wide.s32 	%rd3, %r4, 8;
	add.s64 	%rd4, %rd2, %rd3;
	st.global.f64 	[%rd4], %fd6;
	ret;

}


// ===== COMPILED SASS (sm_100) =====

	.target	sm_100

	.elftype	@"ET_EXEC"


//--------------------- .note.nv.tkinfo           --------------------------
	.section	.note.nv.tkinfo,"",@"SHT_NOTE"
	.sectionflags	@"SHF_NOTE_NV_TKINFO"
	.tkinfo
        /*0018*/ 	.word	0x00000002
        /*0030*/ 	.string	""
        /*0030*/ 	.string	"ptxas"
        /*0030*/ 	.string	"Cuda compilation tools, release 13.0, V13.0.88"
        /*0030*/ 	.string	"Build cuda_13.0.r13.0/compiler.36424714_0"
        /*0030*/ 	.string	"-arch sm_100 -m 64 "



//--------------------- .note.nv.cuinfo           --------------------------
	.section	.note.nv.cuinfo,"",@"SHT_NOTE"
	.sectionflags	@"SHF_NOTE_NV_CUINFO"
        /*0018*/ 	.short	0x0002
        /*001a*/ 	.short	0x0064
        /*001c*/ 	.short	0x0082
	.zero		2


//--------------------- .nv.info                  --------------------------
	.section	.nv.info,"",@"SHT_CUDA_INFO"
	.align	4


	//----- nvinfo : EIATTR_REGCOUNT
	.align		4
        /*0000*/ 	.byte	0x04, 0x2f
        /*0002*/ 	.short	(.L_1 - .L_0)
	.align		4
.L_0:
        /*0004*/ 	.word	index@(_Z2PIdPd)
        /*0008*/ 	.word	0x00000015


	//----- nvinfo : EIATTR_FRAME_SIZE
	.align		4
.L_1:
        /*000c*/ 	.byte	0x04, 0x11
        /*000e*/ 	.short	(.L_3 - .L_2)
	.align		4
.L_2:
        /*0010*/ 	.word	index@($__internal_0_$__cuda_sm20_div_rn_f64_full)
        /*0014*/ 	.word	0x00000000


	//----- nvinfo : EIATTR_FRAME_SIZE
	.align		4
.L_3:
        /*0018*/ 	.byte	0x04, 0x11
        /*001a*/ 	.short	(.L_5 - .L_4)
	.align		4
.L_4:
        /*001c*/ 	.word	index@(_Z2PIdPd)
        /*0020*/ 	.word	0x00000000


	//----- nvinfo : EIATTR_MIN_STACK_SIZE
	.align		4
.L_5:
        /*0024*/ 	.byte	0x04, 0x12
        /*0026*/ 	.short	(.L_7 - .L_6)
	.align		4
.L_6:
        /*0028*/ 	.word	index@(_Z2PIdPd)
        /*002c*/ 	.word	0x00000000
.L_7:


//--------------------- .nv.compat                --------------------------
	.section	.nv.compat,"",@"SHT_CUDA_COMPAT_INFO"
	.align	4
        /*0000*/ 	.byte	0x02, 0x09, 0x00, 0x00, 0x02, 0x02, 0x01, 0x00, 0x02, 0x05, 0x05, 0x00, 0x03, 0x07, 0x01, 0x01
        /*0010*/ 	.byte	0x02, 0x03, 0x00, 0x00, 0x02, 0x06, 0x01, 0x00, 0x04, 0x0b, 0x08, 0x00, 0x01, 0x00, 0x00, 0x00
        /*0020*/ 	.byte	0x00, 0x00, 0x00, 0x00


//--------------------- .nv.info._Z2PIdPd         --------------------------
	.section	.nv.info._Z2PIdPd,"",@"SHT_CUDA_INFO"
	.sectionflags	@""
	.align	4


	//----- nvinfo : EIATTR_CUDA_API_VERSION
	.align		4
        /*0000*/ 	.byte	0x04, 0x37
        /*0002*/ 	.short	(.L_9 - .L_8)
.L_8:
        /*0004*/ 	.word	0x00000082


	//----- nvinfo : EIATTR_KPARAM_INFO
	.align		4
.L_9:
        /*0008*/ 	.byte	0x04, 0x17
        /*000a*/ 	.short	(.L_11 - .L_10)
.L_10:
        /*000c*/ 	.word	0x00000000
        /*0010*/ 	.short	0x0001
        /*0012*/ 	.short	0x0008
        /*0014*/ 	.byte	0x00, 0xf5, 0x21, 0x00


	//----- nvinfo : EIATTR_KPARAM_INFO
	.align		4
.L_11:
        /*0018*/ 	.byte	0x04, 0x17
        /*001a*/ 	.short	(.L_13 - .L_12)
.L_12:
        /*001c*/ 	.word	0x00000000
        /*0020*/ 	.short	0x0000
        /*0022*/ 	.short	0x0000
        /*0024*/ 	.byte	0x00, 0xf0, 0x21, 0x00


	//----- nvinfo : EIATTR_SPARSE_MMA_MASK
	.align		4
.L_13:
        /*0028*/ 	.byte	0x03, 0x50
        /*002a*/ 	.short	0x0000


	//----- nvinfo : EIATTR_MAXREG_COUNT
	.align		4
        /*002c*/ 	.byte	0x03, 0x1b
        /*002e*/ 	.short	0x00ff


	//----- nvinfo : EIATTR_MERCURY_ISA_VERSION
	.align		4
        /*0030*/ 	.byte	0x03, 0x5f
        /*0032*/ 	.short	0x0101


	//----- nvinfo : EIATTR_VRC_CTA_INIT_COUNT
	.align		4
        /*0034*/ 	.byte	0x02, 0x4a
	.zero		1
	.zero		1


	//----- nvinfo : EIATTR_EXIT_INSTR_OFFSETS
	.align		4
        /*0038*/ 	.byte	0x04, 0x1c
        /*003a*/ 	.short	(.L_15 - .L_14)


	//   ....[0]....
.L_14:
        /*003c*/ 	.word	0x000001e0


	//----- nvinfo : EIATTR_CRS_STACK_SIZE
	.align		4
.L_15:
        /*0040*/ 	.byte	0x04, 0x1e
        /*0042*/ 	.short	(.L_17 - .L_16)
.L_16:
        /*0044*/ 	.word	0x00000000


	//----- nvinfo : EIATTR_CBANK_PARAM_SIZE
	.align		4
.L_17:
        /*0048*/ 	.byte	0x03, 0x19
        /*004a*/ 	.short	0x0010


	//----- nvinfo : EIATTR_PARAM_CBANK
	.align		4
        /*004c*/ 	.byte	0x04, 0x0a
        /*004e*/ 	.short	(.L_19 - .L_18)
	.align		4
.L_18:
        /*0050*/ 	.word	index@(.nv.constant0._Z2PIdPd)
        /*0054*/ 	.short	0x0380
        /*0056*/ 	.short	0x0010


	//----- nvinfo : EIATTR_SW_WAR
	.align		4
.L_19:
        /*0058*/ 	.byte	0x04, 0x36
        /*005a*/ 	.short	(.L_21 - .L_20)
.L_20:
        /*005c*/ 	.word	0x00000008
.L_21:


//--------------------- .nv.callgraph             --------------------------
	.section	.nv.callgraph,"",@"SHT_CUDA_CALLGRAPH"
	.align	4
	.sectionentsize	8
	.align		4
        /*0000*/ 	.word	0x00000000
	.align		4
        /*0004*/ 	.word	0xffffffff
	.align		4
        /*0008*/ 	.word	0x00000000
	.align		4
        /*000c*/ 	.word	0xfffffffe
	.align		4
        /*0010*/ 	.word	0x00000000
	.align		4
        /*0014*/ 	.word	0xfffffffd
	.align		4
        /*0018*/ 	.word	0x00000000
	.align		4
        /*001c*/ 	.word	0xfffffffc


//--------------------- .text._Z2PIdPd            --------------------------
	.section	.text._Z2PIdPd,"ax",@progbits
	.align	128
        .global         _Z2PIdPd
        .type           _Z2PIdPd,@function
        .size           _Z2PIdPd,(.L_x_7 - _Z2PIdPd)
        .other          _Z2PIdPd,@"STO_CUDA_ENTRY STV_DEFAULT"
_Z2PIdPd:
.text._Z2PIdPd:
[----:B------:R-:W-:Y:S01]  /*0000*/  LDC R1, c[0x0][0x37c] ;  /* 0x0000df00ff017b82 */ /* 0x000fe20000000800 */
[----:B------:R-:W0:Y:S07]  /*0010*/  S2R R3, SR_TID.X ;  /* 0x0000000000037919 */ /* 0x000e2e0000002100 */
[----:B------:R-:W0:Y:S01]  /*0020*/  S2UR UR4, SR_CTAID.X ;  /* 0x00000000000479c3 */ /* 0x000e220000002500 */
[----:B------:R-:W-:Y:S07]  /*0030*/  BSSY.RECONVERGENT B0, `(.L_x_0) ;  /* 0x0000017000007945 */ /* 0x000fee0003800200 */
[----:B------:R-:W0:Y:S02]  /*0040*/  LDC R0, c[0x0][0x360] ;  /* 0x0000d800ff007b82 */ /* 0x000e240000000800 */
[----:B0-----:R-:W-:Y:S01]  /*0050*/  IMAD R0, R0, UR4, R3 ;  /* 0x0000000400007c24 */ /* 0x001fe2000f8e0203 */
[----:B------:R-:W0:Y:S03]  /*0060*/  LDCU.64 UR4, c[0x0][0x380] ;  /* 0x00007000ff0477ac */ /* 0x000e260008000a00 */
[----:B------:R-:W0:Y:S02]  /*0070*/  I2F.F64 R2, R0 ;  /* 0x0000000000027312 */ /* 0x000e240000201c00 */
[----:B0-----:R-:W-:Y:S01]  /*0080*/  DMUL R2, R2, UR4 ;  /* 0x0000000402027c28 */ /* 0x001fe20008000000 */
[----:B------:R-:W0:Y:S07]  /*0090*/  LDCU.64 UR4, c[0x0][0x358] ;  /* 0x00006b00ff0477ac */ /* 0x000e2e0008000a00 */
[----:B------:R-:W-:Y:S01]  /*00a0*/  DFMA R4, R2, R2, 1 ;  /* 0x3ff000000204742b */ /* 0x000fe20000000002 */
[----:B------:R-:W-:-:S05]  /*00b0*/  IMAD.MOV.U32 R2, RZ, RZ, 0x1 ;  /* 0x00000001ff027424 */ /* 0x000fca00078e00ff */
[----:B------:R-:W1:Y:S02]  /*00c0*/  MUFU.RCP64H R3, R5 ;  /* 0x0000000500037308 */ /* 0x000e640000001800 */
[----:B-1----:R-:W-:-:S08]  /*00d0*/  DFMA R6, -R4, R2, 1 ;  /* 0x3ff000000406742b */ /* 0x002fd00000000102 */
[----:B------:R-:W-:-:S08]  /*00e0*/  DFMA R6, R6, R6, R6 ;  /* 0x000000060606722b */ /* 0x000fd00000000006 */
[----:B------:R-:W-:-:S08]  /*00f0*/  DFMA R6, R2, R6, R2 ;  /* 0x000000060206722b */ /* 0x000fd00000000002 */
[----:B------:R-:W-:-:S08]  /*0100*/  DFMA R2, -R4, R6, 1 ;  /* 0x3ff000000402742b */ /* 0x000fd00000000106 */
[----:B------:R-:W-:-:S08]  /*0110*/  DFMA R2, R6, R2, R6 ;  /* 0x000000020602722b */ /* 0x000fd00000000006 */
[----:B------:R-:W-:-:S08]  /*0120*/  DMUL R6, R2, 4 ;  /* 0x4010000002067828 */ /* 0x000fd00000000000 */
[----:B------:R-:W-:-:S08]  /*0130*/  DFMA R8, -R4, R6, 4 ;  /* 0x401000000408742b */ /* 0x000fd00000000106 */
[----:B------:R-:W-:-:S10]  /*0140*/  DFMA R2, R2, R8, R6 ;  /* 0x000000080202722b */ /* 0x000fd40000000006 */
[----:B------:R-:W-:-:S05]  /*0150*/  FFMA R6, RZ, R5, R3 ;  /* 0x00000005ff067223 */ /* 0x000fca0000000003 */
[----:B------:R-:W-:-:S13]  /*0160*/  FSETP.GT.AND P0, PT, |R6|, 1.469367938527859385e-39, PT ;  /* 0x001000000600780b */ /* 0x000fda0003f04200 */
[----:B0-----:R-:W-:Y:S05]  /*0170*/  @P0 BRA `(.L_x_1) ;  /* 0x0000000000080947 */ /* 0x001fea0003800000 */
[----:B------:R-:W-:-:S07]  /*0180*/  MOV R6, 0x1a0 ;  /* 0x000001a000067802 */ /* 0x000fce0000000f00 */
[----:B------:R-:W-:Y:S05]  /*0190*/  CALL.REL.NOINC `($__internal_0_$__cuda_sm20_div_rn_f64_full) ;  /* 0x0000000000147944 */ /* 0x000fea0003c00000 */
.L_x_1:
[----:B------:R-:W-:Y:S05]  /*01a0*/  BSYNC.RECONVERGENT B0 ;  /* 0x0000000000007941 */ /* 0x000fea0003800200 */
.L_x_0:
[----:B------:R-:W0:Y:S02]  /*01b0*/  LDC.64 R4, c[0x0][0x388] ;  /* 0x0000e200ff047b82 */ /* 0x000e240000000a00 */
[----:B0-----:R-:W-:-:S05]  /*01c0*/  IMAD.WIDE R4, R0, 0x8, R4 ;  /* 0x0000000800047825 */ /* 0x001fca00078e0204 */
[----:B------:R-:W-:Y:S01]  /*01d0*/  STG.E.64 desc[UR4][R4.64], R2 ;  /* 0x0000000204007986 */ /* 0x000fe2000c101b04 */
[----:B------:R-:W-:Y:S05]  /*01e0*/  EXIT ;  /* 0x000000000000794d */ /* 0x000fea0003800000 */
        .weak           $__internal_0_$__cuda_sm20_div_rn_f64_full
        .type           $__internal_0_$__cuda_sm20_div_rn_f64_full,@function
        .size           $__internal_0_$__cuda_sm20_div_rn_f64_full,(.L_x_7 - $__internal_0_$__cuda_sm20_div_rn_f64_full)
$__internal_0_$__cuda_sm20_div_rn_f64_full:
[C---:B------:R-:W-:Y:S01]  /*01f0*/  FSETP.GEU.AND P0, PT, |R5|.reuse, 1.469367938527859385e-39, PT ;  /* 0x001000000500780b */ /* 0x040fe20003f0e200 */
[----:B------:R-:W-:Y:S01]  /*0200*/  IMAD.MOV.U32 R8, RZ, RZ, 0x1 ;  /* 0x00000001ff087424 */ /* 0x000fe200078e00ff */
[C---:B------:R-:W-:Y:S01]  /*0210*/  LOP3.LUT R2, R5.reuse, 0x800fffff, RZ, 0xc0, !PT ;  /* 0x800fffff05027812 */ /* 0x040fe200078ec0ff */
[----:B------:R-:W-:Y:S01]  /*0220*/  IMAD.MOV.U32 R17, RZ, RZ, 0x40100000 ;  /* 0x40100000ff117424 */ /* 0x000fe200078e00ff */
[----:B------:R-:W-:Y:S01]  /*0230*/  LOP3.LUT R14, R5, 0x7ff00000, RZ, 0xc0, !PT ;  /* 0x7ff00000050e7812 */ /* 0x000fe200078ec0ff */
[----:B------:R-:W-:Y:S01]  /*0240*/  IMAD.MOV.U32 R7, RZ, RZ, 0x1ca00000 ;  /* 0x1ca00000ff077424 */ /* 0x000fe200078e00ff */
[----:B------:R-:W-:Y:S01]  /*0250*/  LOP3.LUT R3, R2, 0x3ff00000, RZ, 0xfc, !PT ;  /* 0x3ff0000002037812 */ /* 0x000fe200078efcff */
[----:B------:R-:W-:Y:S01]  /*0260*/  IMAD.MOV.U32 R2, RZ, RZ, R4 ;  /* 0x000000ffff027224 */ /* 0x000fe200078e0004 */
[----:B------:R-:W-:Y:S01]  /*0270*/  ISETP.LE.U32.AND P1, PT, R14, 0x40100000, PT ;  /* 0x401000000e00780c */ /* 0x000fe20003f23070 */
[----:B------:R-:W-:Y:S01]  /*0280*/  IMAD.MOV.U32 R16, RZ, RZ, R14 ;  /* 0x000000ffff107224 */ /* 0x000fe200078e000e */
[----:B------:R-:W-:Y:S01]  /*0290*/  BSSY.RECONVERGENT B1, `(.L_x_2) ;  /* 0x0000041000017945 */ /* 0x000fe20003800200 */
[----:B------:R-:W-:-:S02]  /*02a0*/  VIADD R18, R17, 0xffffffff ;  /* 0xffffffff11127836 */ /* 0x000fc40000000000 */
[----:B------:R-:W-:-:S06]  /*02b0*/  @!P0 DMUL R2, R4, 8.98846567431157953865e+307 ;  /* 0x7fe0000004028828 */ /* 0x000fcc0000000000 */
[----:B------:R-:W0:Y:S04]  /*02c0*/  MUFU.RCP64H R9, R3 ;  /* 0x0000000300097308 */ /* 0x000e280000001800 */
[----:B------:R-:W-:Y:S02]  /*02d0*/  @!P0 LOP3.LUT R16, R3, 0x7ff00000, RZ, 0xc0, !PT ;  /* 0x7ff0000003108812 */ /* 0x000fe400078ec0ff */
[----:B------:R-:W-:-:S03]  /*02e0*/  ISETP.GT.U32.AND P0, PT, R18, 0x7feffffe, PT ;  /* 0x7feffffe1200780c */ /* 0x000fc60003f04070 */
[----:B------:R-:W-:-:S05]  /*02f0*/  VIADD R18, R16, 0xffffffff ;  /* 0xffffffff10127836 */ /* 0x000fca0000000000 */
[----:B------:R-:W-:Y:S01]  /*0300*/  ISETP.GT.U32.OR P0, PT, R18, 0x7feffffe, P0 ;  /* 0x7feffffe1200780c */ /* 0x000fe20000704470 */
[----:B0-----:R-:W-:-:S08]  /*0310*/  DFMA R10, R8, -R2, 1 ;  /* 0x3ff00000080a742b */ /* 0x001fd00000000802 */
[----:B------:R-:W-:-:S08]  /*0320*/  DFMA R10, R10, R10, R10 ;  /* 0x0000000a0a0a722b */ /* 0x000fd0000000000a */
[----:B------:R-:W-:-:S08]  /*0330*/  DFMA R10, R8, R10, R8 ;  /* 0x0000000a080a722b */ /* 0x000fd00000000008 */
[----:B------:R-:W-:-:S08]  /*0340*/  DFMA R8, R10, -R2, 1 ;  /* 0x3ff000000a08742b */ /* 0x000fd00000000802 */
[----:B------:R-:W-:Y:S01]  /*0350*/  DFMA R10, R10, R8, R10 ;  /* 0x000000080a0a722b */ /* 0x000fe2000000000a */
[----:B------:R-:W-:Y:S01]  /*0360*/  SEL R9, R7, 0x63400000, !P1 ;  /* 0x6340000007097807 */ /* 0x000fe20004800000 */
[----:B------:R-:W-:-:S06]  /*0370*/  IMAD.MOV.U32 R8, RZ, RZ, RZ ;  /* 0x000000ffff087224 */ /* 0x000fcc00078e00ff */
[----:B------:R-:W-:-:S08]  /*0380*/  DMUL R12, R10, R8 ;  /* 0x000000080a0c7228 */ /* 0x000fd00000000000 */
[----:B------:R-:W-:-:S08]  /*0390*/  DFMA R14, R12, -R2, R8 ;  /* 0x800000020c0e722b */ /* 0x000fd00000000008 */
[----:B------:R-:W-:Y:S01]  /*03a0*/  DFMA R10, R10, R14, R12 ;  /* 0x0000000e0a0a722b */ /* 0x000fe2000000000c */
[----:B------:R-:W-:Y:S10]  /*03b0*/  @P0 BRA `(.L_x_3) ;  /* 0x0000000000740947 */ /* 0x000ff40003800000 */
[----:B------:R-:W-:Y:S01]  /*03c0*/  LOP3.LUT R14, R5, 0x7ff00000, RZ, 0xc0, !PT ;  /* 0x7ff00000050e7812 */ /* 0x000fe200078ec0ff */
[----:B------:R-:W-:-:S03]  /*03d0*/  IMAD.MOV.U32 R12, RZ, RZ, 0x40100000 ;  /* 0x40100000ff0c7424 */ /* 0x000fc600078e00ff */
[----:B------:R-:W-:Y:S01]  /*03e0*/  ISETP.LE.U32.AND P0, PT, R14, 0x40100000, PT ;  /* 0x401000000e00780c */ /* 0x000fe20003f03070 */
[----:B------:R-:W-:Y:S02]  /*03f0*/  IMAD.MOV R13, RZ, RZ, -R14 ;  /* 0x000000ffff0d7224 */ /* 0x000fe400078e0a0e */
[----:B------:R-:W-:Y:S01]  /*0400*/  IMAD.MOV.U32 R14, RZ, RZ, RZ ;  /* 0x000000ffff0e7224 */ /* 0x000fe200078e00ff */
[----:B------:R-:W-:Y:S02]  /*0410*/  SEL R7, R7, 0x63400000, !P0 ;  /* 0x6340000007077807 */ /* 0x000fe40004000000 */
[----:B------:R-:W-:-:S04]  /*0420*/  VIADDMNMX R12, R13, R12, 0xb9600000, !PT ;  /* 0xb96000000d0c7446 */ /* 0x000fc8000780010c */
[----:B------:R-:W-:-:S05]  /*0430*/  VIMNMX R12, PT, PT, R12, 0x46a00000, PT ;  /* 0x46a000000c0c7848 */ /* 0x000fca0003fe0100 */
[----:B------:R-:W-:-:S04]  /*0440*/  IMAD.IADD R7, R12, 0x1, -R7 ;  /* 0x000000010c077824 */ /* 0x000fc800078e0a07 */
[----:B------:R-:W-:-:S06]  /*0450*/  VIADD R15, R7, 0x7fe00000 ;  /* 0x7fe00000070f7836 */ /* 0x000fcc0000000000 */
[----:B------:R-:W-:-:S10]  /*0460*/  DMUL R12, R10, R14 ;  /* 0x0000000e0a0c7228 */ /* 0x000fd40000000000 */
[----:B------:R-:W-:-:S13]  /*0470*/  FSETP.GTU.AND P0, PT, |R13|, 1.469367938527859385e-39, PT ;  /* 0x001000000d00780b */ /* 0x000fda0003f0c200 */
[----:B------:R-:W-:Y:S05]  /*0480*/  @P0 BRA `(.L_x_4) ;  /* 0x0000000000840947 */ /* 0x000fea0003800000 */
[----:B------:R-:W-:Y:S01]  /*0490*/  DFMA R2, R10, -R2, R8 ;  /* 0x800000020a02722b */ /* 0x000fe20000000008 */
[----:B------:R-:W-:-:S09]  /*04a0*/  IMAD.MOV.U32 R14, RZ, RZ, RZ ;  /* 0x000000ffff0e7224 */ /* 0x000fd200078e00ff */
[C---:B------:R-:W-:Y:S02]  /*04b0*/  FSETP.NEU.AND P0, PT, R3.reuse, RZ, PT ;  /* 0x000000ff0300720b */ /* 0x040fe40003f0d000 */
[----:B------:R-:W-:-:S04]  /*04c0*/  LOP3.LUT R5, R3, 0x80000000, R5, 0x48, !PT ;  /* 0x8000000003057812 */ /* 0x000fc800078e4805 */
[----:B------:R-:W-:-:S07]  /*04d0*/  LOP3.LUT R15, R5, R15, RZ, 0xfc, !PT ;  /* 0x0000000f050f7212 */ /* 0x000fce00078efcff */
[----:B------:R-:W-:Y:S05]  /*04e0*/  @!P0 BRA `(.L_x_4) ;  /* 0x00000000006c8947 */ /* 0x000fea0003800000 */
[----:B------:R-:W-:Y:S01]  /*04f0*/  IMAD.MOV R3, RZ, RZ, -R7 ;  /* 0x000000ffff037224 */ /* 0x000fe200078e0a07 */
[----:B------:R-:W-:Y:S01]  /*0500*/  IADD3 R7, PT, PT, -R7, -0x43300000, RZ ;  /* 0xbcd0000007077810 */ /* 0x000fe20007ffe1ff */
[----:B------:R-:W-:-:S06]  /*0510*/  IMAD.MOV.U32 R2, RZ, RZ, RZ ;  /* 0x000000ffff027224 */ /* 0x000fcc00078e00ff */
[----:B------:R-:W-:Y:S02]  /*0520*/  DFMA R2, R12, -R2, R10 ;  /* 0x800000020c02722b */ /* 0x000fe4000000000a */
[----:B------:R-:W-:-:S08]  /*0530*/  DMUL.RP R10, R10, R14 ;  /* 0x0000000e0a0a7228 */ /* 0x000fd00000008000 */
[----:B------:R-:W-:Y:S02]  /*0540*/  FSETP.NEU.AND P0, PT, |R3|, R7, PT ;  /* 0x000000070300720b */ /* 0x000fe40003f0d200 */
[----:B------:R-:W-:Y:S02]  /*0550*/  LOP3.LUT R5, R11, R5, RZ, 0x3c, !PT ;  /* 0x000000050b057212 */ /* 0x000fe400078e3cff */
[----:B------:R-:W-:Y:S02]  /*0560*/  FSEL R12, R10, R12, !P0 ;  /* 0x0000000c0a0c7208 */ /* 0x000fe40004000000 */
[----:B------:R-:W-:Y:S01]  /*0570*/  FSEL R13, R5, R13, !P0 ;  /* 0x0000000d050d7208 */ /* 0x000fe20004000000 */
[----:B------:R-:W-:Y:S06]  /*0580*/  BRA `(.L_x_4) ;  /* 0x0000000000447947 */ /* 0x000fec0003800000 */
.L_x_3:
[----:B------:R-:W-:-:S14]  /*0590*/  DSETP.NAN.AND P0, PT, R4, R4, PT ;  /* 0x000000040400722a */ /* 0x000fdc0003f08000 */
[----:B------:R-:W-:Y:S05]  /*05a0*/  @P0 BRA `(.L_x_5) ;  /* 0x0000000000340947 */ /* 0x000fea0003800000 */
[----:B------:R-:W-:Y:S01]  /*05b0*/  ISETP.NE.AND P0, PT, R17, R16, PT ;  /* 0x000000101100720c */ /* 0x000fe20003f05270 */
[----:B------:R-:W-:Y:S02]  /*05c0*/  IMAD.MOV.U32 R12, RZ, RZ, 0x0 ;  /* 0x00000000ff0c7424 */ /* 0x000fe400078e00ff */
[----:B------:R-:W-:-:S10]  /*05d0*/  IMAD.MOV.U32 R13, RZ, RZ, -0x80000 ;  /* 0xfff80000ff0d7424 */ /* 0x000fd400078e00ff */
[----:B------:R-:W-:Y:S05]  /*05e0*/  @!P0 BRA `(.L_x_4) ;  /* 0x00000000002c8947 */ /* 0x000fea0003800000 */
[----:B------:R-:W-:Y:S02]  /*05f0*/  ISETP.NE.AND P0, PT, R17, 0x7ff00000, PT ;  /* 0x7ff000001100780c */ /* 0x000fe40003f05270 */
[----:B------:R-:W-:Y:S02]  /*0600*/  LOP3.LUT R4, R5, 0x40100000, RZ, 0x3c, !PT ;  /* 0x4010000005047812 */ /* 0x000fe400078e3cff */
[----:B------:R-:W-:Y:S02]  /*0610*/  ISETP.EQ.OR P0, PT, R16, RZ, !P0 ;  /* 0x000000ff1000720c */ /* 0x000fe40004702670 */
[----:B------:R-:W-:-:S11]  /*0620*/  LOP3.LUT R13, R4, 0x80000000, RZ, 0xc0, !PT ;  /* 0x80000000040d7812 */ /* 0x000fd600078ec0ff */
[----:B------:R-:W-:Y:S01]  /*0630*/  @P0 LOP3.LUT R2, R13, 0x7ff00000, RZ, 0xfc, !PT ;  /* 0x7ff000000d020812 */ /* 0x000fe200078efcff */
[----:B------:R-:W-:Y:S02]  /*0640*/  @!P0 IMAD.MOV.U32 R12, RZ, RZ, RZ ;  /* 0x000000ffff0c8224 */ /* 0x000fe400078e00ff */
[----:B------:R-:W-:Y:S02]  /*0650*/  @P0 IMAD.MOV.U32 R12, RZ, RZ, RZ ;  /* 0x000000ffff0c0224 */ /* 0x000fe400078e00ff */
[----:B------:R-:W-:Y:S01]  /*0660*/  @P0 IMAD.MOV.U32 R13, RZ, RZ, R2 ;  /* 0x000000ffff0d0224 */ /* 0x000fe200078e0002 */
[----:B------:R-:W-:Y:S06]  /*0670*/  BRA `(.L_x_4) ;  /* 0x0000000000087947 */ /* 0x000fec0003800000 */
.L_x_5:
[----:B------:R-:W-:Y:S01]  /*0680*/  LOP3.LUT R13, R5, 0x80000, RZ, 0xfc, !PT ;  /* 0x00080000050d7812 */ /* 0x000fe200078efcff */
[----:B------:R-:W-:-:S07]  /*0690*/  IMAD.MOV.U32 R12, RZ, RZ, R4 ;  /* 0x000000ffff0c7224 */ /* 0x000fce00078e0004 */
.L_x_4:
[----:B------:R-:W-:Y:S05]  /*06a0*/  BSYNC.RECONVERGENT B1 ;  /* 0x0000000000017941 */ /* 0x000fea0003800200 */
.L_x_2:
[----:B------:R-:W-:Y:S02]  /*06b0*/  IMAD.MOV.U32 R7, RZ, RZ, 0x0 ;  /* 0x00000000ff077424 */ /* 0x000fe400078e00ff */
[----:B------:R-:W-:Y:S02]  /*06c0*/  IMAD.MOV.U32 R2, RZ, RZ, R12 ;  /* 0x000000ffff027224 */ /* 0x000fe400078e000c */
[----:B------:R-:W-:Y:S01]  /*06d0*/  IMAD.MOV.U32 R3, RZ, RZ, R13 ;  /* 0x000000ffff037224 */ /* 0x000fe200078e000d */
[----:B------:R-:W-:Y:S06]  /*06e0*/  RET.REL.NODEC R6 `(_Z2PIdPd) ;  /* 0xfffffff806447950 */ /* 0x000fec0003c3ffff */
.L_x_6:
[----:B------:R-:W-:-:S00]  /*06f0*/  BRA `(.L_x_6) ;  /* 0xfffffffc00fc7947 */ /* 0x000fc0000383ffff */
[----:B------:R-:W-:-:S00]  /*0700*/  NOP ;  /* 0x0000000000007918 */ /* 0x000fc00000000000 */
[----:B------:R-:W-:-:S00]  /*0710*/  NOP ;  /* 0x0000000000007918 */ /* 0x000fc00000000000 */
[----:B------:R-:W-:-:S00]  /*0720*/  NOP ;  /* 0x0000000000007918 */ /* 0x000fc00000000000 */
[----:B------:R-:W-:-:S00]  /*0730*/  NOP ;  /* 0x0000000000007918 */ /* 0x000fc00000000000 */
[----:B------:R-:W-:-:S00]  /*0740*/  NOP ;  /* 0x0000000000007918 */ /* 0x000fc00000000000 */
[----:B------:R-:W-:-:S00]  /*0750*/  NOP ;  /* 0x0000000000007918 */ /* 0x000fc00000000000 */
[----:B------:R-:W-:-:S00]  /*0760*/  NOP ;  /* 0x0000000000007918 */ /* 0x000fc00000000000 */
[----:B------:R-:W-:-:S00]  /*0770*/  NOP ;  /* 0x0000000000007918 */ /* 0x000fc00000000000 */
.L_x_7:


//--------------------- .nv.shared.reserved.0     --------------------------
	.section	.nv.shared.reserved.0,"aw",@nobits
	.weak		__nv_reservedSMEM_offset_0_alias
	.size		__nv_reservedSMEM_offset_0_alias, 0, 64
	.other		__nv_reservedSMEM_offset_0_alias,@"STO_CUDA_RESERVED_SHARED STV_DEFAULT"
__nv_reservedSMEM_offset_0_alias:
	.zero		0
	.zero		64


//--------------------- .nv.constant0._Z2PIdPd    --------------------------
	.section	.nv.constant0._Z2PIdPd,"a",@progbits
	.sectionflags	@""
	.align	4
.nv.constant0._Z2PIdPd:
	.zero		912


//--------------------- SYMBOLS --------------------------

	.type		.nv.reservedSmem.offset0,@object
	.size		.nv.reservedSmem.offset0,0x4
